	.headerflags	@"EF_CUDA_TEXMODE_UNIFIED EF_CUDA_64BIT_ADDRESS EF_CUDA_ACCELERATORS EF_CUDA_SM90 EF_CUDA_VIRTUAL_SM(EF_CUDA_SM90)"
	.elftype	@"ET_EXEC"


//--------------------- .nv.info                  --------------------------
	.section	.nv.info,"",@"SHT_CUDA_INFO"
	.align	4


	//----- nvinfo : EIATTR_REGCOUNT
	.align		4
        /*0000*/ 	.byte	0x04, 0x2f
        /*0002*/ 	.short	(.L_3 - .L_2)
	.align		4
.L_2:
        /*0004*/ 	.word	index@(triton_poi_fused__native_batch_norm_legit_no_training_add_convolution_relu_threshold_backward_17)
        /*0008*/ 	.word	0x00000018


	//----- nvinfo : EIATTR_MIN_STACK_SIZE
	.align		4
.L_3:
        /*000c*/ 	.byte	0x04, 0x12
        /*000e*/ 	.short	(.L_5 - .L_4)
	.align		4
.L_4:
        /*0010*/ 	.word	index@(triton_poi_fused__native_batch_norm_legit_no_training_add_convolution_relu_threshold_backward_17)
        /*0014*/ 	.word	0x00000000


	//----- nvinfo : EIATTR_FRAME_SIZE
	.align		4
.L_5:
        /*0018*/ 	.byte	0x04, 0x11
        /*001a*/ 	.short	(.L_7 - .L_6)
	.align		4
.L_6:
        /*001c*/ 	.word	index@(triton_poi_fused__native_batch_norm_legit_no_training_add_convolution_relu_threshold_backward_17)
        /*0020*/ 	.word	0x00000000


	//----- nvinfo : EIATTR_MIN_STACK_SIZE
	.align		4
.L_7:
        /*0024*/ 	.byte	0x04, 0x12
        /*0026*/ 	.short	(.L_9 - .L_8)
	.align		4
.L_8:
        /*0028*/ 	.word	index@(triton_poi_fused__native_batch_norm_legit_no_training_add_convolution_relu_threshold_backward_17)
        /*002c*/ 	.word	0x00000000
.L_9:


//--------------------- .nv.info.triton_poi_fused__native_batch_norm_legit_no_training_add_convolution_relu_threshold_backward_17 --------------------------
	.section	.nv.info.triton_poi_fused__native_batch_norm_legit_no_training_add_convolution_relu_threshold_backward_17,"",@"SHT_CUDA_INFO"
	.sectionflags	@""
	.align	4


	//----- nvinfo : EIATTR_CUDA_API_VERSION
	.align		4
        /*0000*/ 	.byte	0x04, 0x37
        /*0002*/ 	.short	(.L_11 - .L_10)
.L_10:
        /*0004*/ 	.word	0x0000007c


	//----- nvinfo : EIATTR_KPARAM_INFO
	.align		4
.L_11:
        /*0008*/ 	.byte	0x04, 0x17
        /*000a*/ 	.short	(.L_13 - .L_12)
.L_12:
        /*000c*/ 	.word	0x00000000
        /*0010*/ 	.short	0x0009
        /*0012*/ 	.short	0x0048
        /*0014*/ 	.byte	0x00, 0xf0, 0x11, 0x00


	//----- nvinfo : EIATTR_KPARAM_INFO
	.align		4
.L_13:
        /*0018*/ 	.byte	0x04, 0x17
        /*001a*/ 	.short	(.L_15 - .L_14)
.L_14:
        /*001c*/ 	.word	0x00000000
        /*0020*/ 	.short	0x0008
        /*0022*/ 	.short	0x0040
        /*0024*/ 	.byte	0x00, 0xf4, 0x21, 0x00


	//----- nvinfo : EIATTR_KPARAM_INFO
	.align		4
.L_15:
        /*0028*/ 	.byte	0x04, 0x17
        /*002a*/ 	.short	(.L_17 - .L_16)
.L_16:
        /*002c*/ 	.word	0x00000000
        /*0030*/ 	.short	0x0007
        /*0032*/ 	.short	0x0038
        /*0034*/ 	.byte	0x00, 0xf4, 0x21, 0x00


	//----- nvinfo : EIATTR_KPARAM_INFO
	.align		4
.L_17:
        /*0038*/ 	.byte	0x04, 0x17
        /*003a*/ 	.short	(.L_19 - .L_18)
.L_18:
        /*003c*/ 	.word	0x00000000
        /*0040*/ 	.short	0x0006
        /*0042*/ 	.short	0x0030
        /*0044*/ 	.byte	0x00, 0xf4, 0x21, 0x00


	//----- nvinfo : EIATTR_KPARAM_INFO
	.align		4
.L_19:
        /*0048*/ 	.byte	0x04, 0x17
        /*004a*/ 	.short	(.L_21 - .L_20)
.L_20:
        /*004c*/ 	.word	0x00000000
        /*0050*/ 	.short	0x0005
        /*0052*/ 	.short	0x0028
        /*0054*/ 	.byte	0x00, 0xf4, 0x21, 0x00


	//----- nvinfo : EIATTR_KPARAM_INFO
	.align		4
.L_21:
        /*0058*/ 	.byte	0x04, 0x17
        /*005a*/ 	.short	(.L_23 - .L_22)
.L_22:
        /*005c*/ 	.word	0x00000000
        /*0060*/ 	.short	0x0004
        /*0062*/ 	.short	0x0020
        /*0064*/ 	.byte	0x00, 0xf4, 0x21, 0x00


	//----- nvinfo : EIATTR_KPARAM_INFO
	.align		4
.L_23:
        /*0068*/ 	.byte	0x04, 0x17
        /*006a*/ 	.short	(.L_25 - .L_24)
.L_24:
        /*006c*/ 	.word	0x00000000
        /*0070*/ 	.short	0x0003
        /*0072*/ 	.short	0x0018
        /*0074*/ 	.byte	0x00, 0xf4, 0x21, 0x00


	//----- nvinfo : EIATTR_KPARAM_INFO
	.align		4
.L_25:
        /*0078*/ 	.byte	0x04, 0x17
        /*007a*/ 	.short	(.L_27 - .L_26)
.L_26:
        /*007c*/ 	.word	0x00000000
        /*0080*/ 	.short	0x0002
        /*0082*/ 	.short	0x0010
        /*0084*/ 	.byte	0x00, 0xf4, 0x21, 0x00


	//----- nvinfo : EIATTR_KPARAM_INFO
	.align		4
.L_27:
        /*0088*/ 	.byte	0x04, 0x17
        /*008a*/ 	.short	(.L_29 - .L_28)
.L_28:
        /*008c*/ 	.word	0x00000000
        /*0090*/ 	.short	0x0001
        /*0092*/ 	.short	0x0008
        /*0094*/ 	.byte	0x00, 0xf4, 0x21, 0x00


	//----- nvinfo : EIATTR_KPARAM_INFO
	.align		4
.L_29:
        /*0098*/ 	.byte	0x04, 0x17
        /*009a*/ 	.short	(.L_31 - .L_30)
.L_30:
        /*009c*/ 	.word	0x00000000
        /*00a0*/ 	.short	0x0000
        /*00a2*/ 	.short	0x0000
        /*00a4*/ 	.byte	0x00, 0xf4, 0x21, 0x00


	//----- nvinfo : EIATTR_SPARSE_MMA_MASK
	.align		4
.L_31:
        /*00a8*/ 	.byte	0x03, 0x50
        /*00aa*/ 	.short	0x0000


	//----- nvinfo : EIATTR_MAXREG_COUNT
	.align		4
        /*00ac*/ 	.byte	0x03, 0x1b
        /*00ae*/ 	.short	0x00ff


	//----- nvinfo : EIATTR_EXIT_INSTR_OFFSETS
	.align		4
        /*00b0*/ 	.byte	0x04, 0x1c
        /*00b2*/ 	.short	(.L_33 - .L_32)


	//   ....[0]....
.L_32:
        /*00b4*/ 	.word	0x000004a0


	//----- nvinfo : EIATTR_REQNTID
	.align		4
.L_33:
        /*00b8*/ 	.byte	0x04, 0x10
        /*00ba*/ 	.short	(.L_35 - .L_34)
.L_34:
        /*00bc*/ 	.word	0x00000100
        /*00c0*/ 	.word	0x00000001
        /*00c4*/ 	.word	0x00000001


	//----- nvinfo : EIATTR_CBANK_PARAM_SIZE
	.align		4
.L_35:
        /*00c8*/ 	.byte	0x03, 0x19
        /*00ca*/ 	.short	0x004c


	//----- nvinfo : EIATTR_PARAM_CBANK
	.align		4
        /*00cc*/ 	.byte	0x04, 0x0a
        /*00ce*/ 	.short	(.L_37 - .L_36)
	.align		4
.L_36:
        /*00d0*/ 	.word	index@(.nv.constant0.triton_poi_fused__native_batch_norm_legit_no_training_add_convolution_relu_threshold_backward_17)
        /*00d4*/ 	.short	0x0210
        /*00d6*/ 	.short	0x004c


	//----- nvinfo : EIATTR_SW_WAR
	.align		4
.L_37:
        /*00d8*/ 	.byte	0x04, 0x36
        /*00da*/ 	.short	(.L_39 - .L_38)
.L_38:
        /*00dc*/ 	.word	0x00000008
.L_39:


//--------------------- .nv.callgraph             --------------------------
	.section	.nv.callgraph,"",@"SHT_CUDA_CALLGRAPH"
	.align	4
	.sectionentsize	8
	.align		4
        /*0000*/ 	.word	0x00000000
	.align		4
        /*0004*/ 	.word	0xffffffff
	.align		4
        /*0008*/ 	.word	0x00000000
	.align		4
        /*000c*/ 	.word	0xfffffffe
	.align		4
        /*0010*/ 	.word	0x00000000
	.align		4
        /*0014*/ 	.word	0xfffffffd
	.align		4
        /*0018*/ 	.word	0x00000000
	.align		4
        /*001c*/ 	.word	0xfffffffc


//--------------------- .nv.constant4             --------------------------
	.section	.nv.constant4,"a",@progbits
	.align	8
	.align		8
.nv.constant4:
        /*0000*/ 	.dword	_$_str
	.align		8
        /*0008*/ 	.dword	_$_str_$_2


//--------------------- .text.triton_poi_fused__native_batch_norm_legit_no_training_add_convolution_relu_threshold_backward_17 --------------------------
	.section	.text.triton_poi_fused__native_batch_norm_legit_no_training_add_convolution_relu_threshold_backward_17,"ax",@progbits
	.align	128
        .global         triton_poi_fused__native_batch_norm_legit_no_training_add_convolution_relu_threshold_backward_17
        .type           triton_poi_fused__native_batch_norm_legit_no_training_add_convolution_relu_threshold_backward_17,@function
        .size           triton_poi_fused__native_batch_norm_legit_no_training_add_convolution_relu_threshold_backward_17,(.L_x_1 - triton_poi_fused__native_batch_norm_legit_no_training_add_convolution_relu_threshold_backward_17)
        .other          triton_poi_fused__native_batch_norm_legit_no_training_add_convolution_relu_threshold_backward_17,@"STO_CUDA_ENTRY STV_DEFAULT"
triton_poi_fused__native_batch_norm_legit_no_training_add_convolution_relu_threshold_backward_17:
.text.triton_poi_fused__native_batch_norm_legit_no_training_add_convolution_relu_threshold_backward_17:
[----:B------:R-:W-:Y:S01]  /*0000*/  LDC R1, c[0x0][0x28] ;  /* 0x00000a00ff017b82 */ /* 0x000fe20000000800 */
[----:B------:R-:W1:Y:S01]  /*0010*/  S2R R0, SR_TID.X ;  /* 0x0000000000007919 */ /* 0x000e620000002100 */
[----:B------:R-:W-:-:S06]  /*0020*/  ULDC.64 UR4, c[0x0][0x208] ;  /* 0x0000820000047ab9 */ /* 0x000fcc0000000a00 */
[----:B------:R-:W2:Y:S01]  /*0030*/  LDC.64 R16, c[0x0][0x218] ;  /* 0x00008600ff107b82 */ /* 0x000ea20000000a00 */
[----:B------:R-:W-:Y:S01]  /*0040*/  ULDC.64 UR6, c[0x0][0x250] ;  /* 0x0000940000067ab9 */ /* 0x000fe20000000a00 */
[----:B------:R-:W3:Y:S06]  /*0050*/  S2R R5, SR_CTAID.X ;  /* 0x0000000000057919 */ /* 0x000eec0000002500 */
[----:B------:R-:W4:Y:S08]  /*0060*/  LDC.64 R18, c[0x0][0x220] ;  /* 0x00008800ff127b82 */ /* 0x000f300000000a00 */
[----:B------:R-:W5:Y:S08]  /*0070*/  LDC.64 R12, c[0x0][0x230] ;  /* 0x00008c00ff0c7b82 */ /* 0x000f700000000a00 */
[----:B------:R-:W2:Y:S01]  /*0080*/  LDC.64 R10, c[0x0][0x238] ;  /* 0x00008e00ff0a7b82 */ /* 0x000ea20000000a00 */
[----:B-1----:R-:W-:-:S07]  /*0090*/  SHF.L.U32 R0, R0, 0x1, RZ ;  /* 0x0000000100007819 */ /* 0x002fce00000006ff */
[----:B------:R-:W1:Y:S01]  /*00a0*/  LDC.64 R6, c[0x0][0x240] ;  /* 0x00009000ff067b82 */ /* 0x000e620000000a00 */
[----:B---3--:R-:W-:Y:S02]  /*00b0*/  SHF.R.S32.HI R3, RZ, 0x16, R5 ;  /* 0x00000016ff037819 */ /* 0x008fe40000011405 */
[----:B------:R-:W-:Y:S02]  /*00c0*/  LOP3.LUT R0, R0, 0x1fe, RZ, 0xc0, !PT ;  /* 0x000001fe00007812 */ /* 0x000fe400078ec0ff */
[----:B------:R-:W-:Y:S02]  /*00d0*/  SGXT R3, R3, 0x1 ;  /* 0x000000010303781a */ /* 0x000fe40000000200 */
[----:B------:R-:W-:Y:S02]  /*00e0*/  LEA R0, R5, R0, 0x9 ;  /* 0x0000000005007211 */ /* 0x000fe400078e48ff */
[----:B------:R-:W3:Y:S02]  /*00f0*/  LDC.64 R4, c[0x0][0x228] ;  /* 0x00008a00ff047b82 */ /* 0x000ee40000000a00 */
[----:B------:R-:W-:-:S04]  /*0100*/  LEA.HI R3, R3, R0, RZ, 0x6 ;  /* 0x0000000003037211 */ /* 0x000fc800078f30ff */
[--C-:B------:R-:W-:Y:S02]  /*0110*/  SHF.R.S32.HI R15, RZ, 0x6, R3.reuse ;  /* 0x00000006ff0f7819 */ /* 0x100fe40000011403 */
[----:B------:R-:W-:-:S04]  /*0120*/  SHF.R.S32.HI R2, RZ, 0x1f, R3 ;  /* 0x0000001fff027819 */ /* 0x000fc80000011403 */
[----:B------:R-:W-:-:S04]  /*0130*/  LEA.HI R2, R2, R15, RZ, 0x9 ;  /* 0x0000000f02027211 */ /* 0x000fc800078f48ff */
[----:B------:R-:W-:-:S04]  /*0140*/  LOP3.LUT R2, R2, 0xfffffe00, RZ, 0xc0, !PT ;  /* 0xfffffe0002027812 */ /* 0x000fc800078ec0ff */
[----:B------:R-:W-:Y:S02]  /*0150*/  IADD3 R15, R15, -R2, RZ ;  /* 0x800000020f0f7210 */ /* 0x000fe40007ffe0ff */
[----:B------:R-:W1:Y:S03]  /*0160*/  LDC.64 R2, c[0x0][0x210] ;  /* 0x00008400ff027b82 */ /* 0x000e660000000a00 */
[----:B---3--:R-:W-:-:S05]  /*0170*/  IMAD.WIDE R4, R15, 0x4, R4 ;  /* 0x000000040f047825 */ /* 0x008fca00078e0204 */
[----:B------:R-:W3:Y:S01]  /*0180*/  LDG.E.EL R8, desc[UR4][R4.64] ;  /* 0x0000000404087981 */ /* 0x000ee2000c2e1900 */
[----:B--2---:R-:W-:-:S04]  /*0190*/  IMAD.WIDE R16, R15, 0x4, R16 ;  /* 0x000000040f107825 */ /* 0x004fc800078e0210 */
[----:B----4-:R-:W-:Y:S01]  /*01a0*/  IMAD.WIDE R18, R15, 0x4, R18 ;  /* 0x000000040f127825 */ /* 0x010fe200078e0212 */
[----:B------:R-:W2:Y:S04]  /*01b0*/  LDG.E.EL R9, desc[UR4][R16.64] ;  /* 0x0000000410097981 */ /* 0x000ea8000c2e1900 */
[----:B------:R-:W4:Y:S01]  /*01c0*/  LDG.E.EL R14, desc[UR4][R18.64] ;  /* 0x00000004120e7981 */ /* 0x000f22000c2e1900 */
[----:B01----:R-:W-:-:S05]  /*01d0*/  IMAD.WIDE R2, R0, 0x4, R2 ;  /* 0x0000000400027825 */ /* 0x003fca00078e0202 */
[----:B------:R-:W2:Y:S01]  /*01e0*/  LDG.E.64 R4, desc[UR4][R2.64] ;  /* 0x0000000402047981 */ /* 0x000ea2000c1e1b00 */
[----:B-----5:R-:W-:-:S04]  /*01f0*/  IMAD.WIDE R12, R15, 0x4, R12 ;  /* 0x000000040f0c7825 */ /* 0x020fc800078e020c */
[----:B------:R-:W-:Y:S02]  /*0200*/  IMAD.WIDE R20, R15, 0x4, R10 ;  /* 0x000000040f147825 */ /* 0x000fe400078e020a */
[----:B------:R0:W5:Y:S04]  /*0210*/  LDG.E.EL R10, desc[UR4][R12.64] ;  /* 0x000000040c0a7981 */ /* 0x000168000c2e1900 */
[----:B------:R-:W5:Y:S01]  /*0220*/  LDG.E.EL R11, desc[UR4][R20.64] ;  /* 0x00000004140b7981 */ /* 0x000f62000c2e1900 */
[----:B------:R-:W-:-:S06]  /*0230*/  IMAD.WIDE R6, R0, 0x4, R6 ;  /* 0x0000000400067825 */ /* 0x000fcc00078e0206 */
[----:B------:R-:W2:Y:S01]  /*0240*/  LDG.E.64 R6, desc[UR4][R6.64] ;  /* 0x0000000406067981 */ /* 0x000ea2000c1e1b00 */
[----:B0-----:R-:W-:Y:S01]  /*0250*/  HFMA2.MMA R12, -RZ, RZ, 1.625, 0 ;  /* 0x3e800000ff0c7435 */ /* 0x001fe200000001ff */
[----:B---3--:R-:W-:-:S04]  /*0260*/  FADD R8, R8, 9.9999997473787516356e-06 ;  /* 0x3727c5ac08087421 */ /* 0x008fc80000000000 */
[----:B------:R-:W0:Y:S02]  /*0270*/  MUFU.SQRT R15, R8 ;  /* 0x00000008000f7308 */ /* 0x000e240000002000 */
[C---:B0-----:R-:W-:Y:S02]  /*0280*/  FSETP.GT.AND P0, PT, R15.reuse, 8.50705917302346158658e+37, PT ;  /* 0x7e8000000f00780b */ /* 0x041fe40003f04000 */
[----:B------:R-:W-:-:S11]  /*0290*/  FSETP.GEU.AND P1, PT, R15, 1.175494350822287508e-38, PT ;  /* 0x008000000f00780b */ /* 0x000fd60003f2e000 */
[----:B------:R-:W-:-:S04]  /*02a0*/  @P0 FMUL R15, R15, 0.25 ;  /* 0x3e8000000f0f0820 */ /* 0x000fc80000400000 */
[----:B------:R-:W-:-:S06]  /*02b0*/  @!P1 FMUL R15, R15, 16777216 ;  /* 0x4b8000000f0f9820 */ /* 0x000fcc0000400000 */
[----:B------:R-:W0:Y:S01]  /*02c0*/  MUFU.RCP R15, R15 ;  /* 0x0000000f000f7308 */ /* 0x000e220000001000 */
[----:B------:R-:W-:Y:S01]  /*02d0*/  FSEL R12, R12, 1, P0 ;  /* 0x3f8000000c0c7808 */ /* 0x000fe20000000000 */
[--C-:B--2---:R-:W-:Y:S01]  /*02e0*/  FADD R4, R4, R9.reuse ;  /* 0x0000000904047221 */ /* 0x104fe20000000000 */
[----:B------:R-:W-:-:S03]  /*02f0*/  FADD R5, R5, R9 ;  /* 0x0000000905057221 */ /* 0x000fc60000000000 */
[----:B------:R-:W-:Y:S01]  /*0300*/  @!P1 FMUL R12, R12, 16777216 ;  /* 0x4b8000000c0c9820 */ /* 0x000fe20000400000 */
[C---:B----4-:R-:W-:Y:S01]  /*0310*/  FADD R13, -R14.reuse, R4 ;  /* 0x000000040e0d7221 */ /* 0x050fe20000000100 */
[----:B------:R-:W-:Y:S02]  /*0320*/  FADD R9, -R14, R5 ;  /* 0x000000050e097221 */ /* 0x000fe40000000100 */
[----:B0-----:R-:W-:-:S04]  /*0330*/  FMUL R12, R15, R12 ;  /* 0x0000000c0f0c7220 */ /* 0x001fc80000400000 */
[C---:B------:R-:W-:Y:S01]  /*0340*/  FMUL R13, R12.reuse, R13 ;  /* 0x0000000d0c0d7220 */ /* 0x040fe20000400000 */
[----:B------:R-:W-:Y:S02]  /*0350*/  FMUL R12, R12, R9 ;  /* 0x000000090c0c7220 */ /* 0x000fe40000400000 */
[----:B------:R-:W0:Y:S01]  /*0360*/  LDC.64 R8, c[0x0][0x248] ;  /* 0x00009200ff087b82 */ /* 0x000e220000000a00 */
[C-C-:B-----5:R-:W-:Y:S01]  /*0370*/  FFMA R13, R10.reuse, R13, R11.reuse ;  /* 0x0000000d0a0d7223 */ /* 0x160fe2000000000b */
[----:B------:R-:W-:-:S04]  /*0380*/  FFMA R12, R10, R12, R11 ;  /* 0x0000000c0a0c7223 */ /* 0x000fc8000000000b */
[C---:B------:R-:W-:Y:S02]  /*0390*/  FSETP.GEU.AND P0, PT, R13.reuse, RZ, PT ;  /* 0x000000ff0d00720b */ /* 0x040fe40003f0e000 */
[C---:B------:R-:W-:Y:S02]  /*03a0*/  FSETP.GEU.AND P1, PT, R12.reuse, RZ, PT ;  /* 0x000000ff0c00720b */ /* 0x040fe40003f2e000 */
[----:B------:R-:W-:Y:S02]  /*03b0*/  FSEL R13, R13, RZ, P0 ;  /* 0x000000ff0d0d7208 */ /* 0x000fe40000000000 */
[----:B------:R-:W-:Y:S02]  /*03c0*/  FSEL R12, R12, RZ, P1 ;  /* 0x000000ff0c0c7208 */ /* 0x000fe40000800000 */
[----:B------:R-:W-:Y:S02]  /*03d0*/  FSETP.GTU.AND P1, PT, R13, RZ, PT ;  /* 0x000000ff0d00720b */ /* 0x000fe40003f2c000 */
[----:B------:R-:W-:Y:S01]  /*03e0*/  FSETP.GTU.AND P0, PT, R12, RZ, PT ;  /* 0x000000ff0c00720b */ /* 0x000fe20003f0c000 */
[----:B------:R-:W-:Y:S01]  /*03f0*/  FADD R7, R7, R12 ;  /* 0x0000000c07077221 */ /* 0x000fe20000000000 */
[----:B------:R-:W-:-:S02]  /*0400*/  IADD3 R10, P2, R0, UR6, RZ ;  /* 0x00000006000a7c10 */ /* 0x000fc4000ff5e0ff */
[----:B------:R-:W-:Y:S02]  /*0410*/  SEL R12, RZ, 0x1, P1 ;  /* 0x00000001ff0c7807 */ /* 0x000fe40000800000 */
[----:B------:R-:W-:Y:S01]  /*0420*/  SEL R15, RZ, 0x100, P0 ;  /* 0x00000100ff0f7807 */ /* 0x000fe20000000000 */
[----:B------:R-:W-:Y:S01]  /*0430*/  FADD R6, R6, R13 ;  /* 0x0000000d06067221 */ /* 0x000fe20000000000 */
[C---:B0-----:R-:W-:Y:S01]  /*0440*/  IMAD.WIDE R8, R0.reuse, 0x4, R8 ;  /* 0x0000000400087825 */ /* 0x041fe200078e0208 */
[----:B------:R-:W-:Y:S02]  /*0450*/  LEA.HI.X.SX32 R11, R0, UR7, 0x1, P2 ;  /* 0x00000007000b7c11 */ /* 0x000fe400090f0eff */
[----:B------:R-:W-:Y:S01]  /*0460*/  IADD3 R15, R12, R15, RZ ;  /* 0x0000000f0c0f7210 */ /* 0x000fe20007ffe0ff */
[----:B------:R-:W-:Y:S04]  /*0470*/  STG.E.64 desc[UR4][R2.64], R4 ;  /* 0x0000000402007986 */ /* 0x000fe8000c101b04 */
[----:B------:R-:W-:Y:S04]  /*0480*/  STG.E.64 desc[UR4][R8.64], R6 ;  /* 0x0000000608007986 */ /* 0x000fe8000c101b04 */
[----:B------:R-:W-:Y:S01]  /*0490*/  STG.E.U16 desc[UR4][R10.64], R15 ;  /* 0x0000000f0a007986 */ /* 0x000fe2000c101504 */
[----:B------:R-:W-:Y:S05]  /*04a0*/  EXIT ;  /* 0x000000000000794d */ /* 0x000fea0003800000 */
.L_x_0:
[----:B------:R-:W-:-:S00]  /*04b0*/  BRA `(.L_x_0) ;  /* 0xfffffffc00fc7947 */ /* 0x000fc0000383ffff */
[----:B------:R-:W-:-:S00]  /*04c0*/  NOP ;  /* 0x0000000000007918 */ /* 0x000fc00000000000 */
        /* <DEDUP_REMOVED lines=11> */
.L_x_1:


//--------------------- .nv.global.init           --------------------------
	.section	.nv.global.init,"aw",@progbits
.nv.global.init:
	.type		_$_str,@object
	.size		_$_str,(_$_str_$_2 - _$_str)
_$_str:
        /*0000*/ 	.byte	0x5f, 0x5f, 0x43, 0x55, 0x44, 0x41, 0x5f, 0x46, 0x54, 0x5a, 0x00
	.type		_$_str_$_2,@object
	.size		_$_str_$_2,(.L_1 - _$_str_$_2)
_$_str_$_2:
        /*000b*/ 	.byte	0x5f, 0x5f, 0x43, 0x55, 0x44, 0x41, 0x5f, 0x50, 0x52, 0x45, 0x43, 0x5f, 0x53, 0x51, 0x52, 0x54
        /*001b*/ 	.byte	0x00
.L_1:


//--------------------- .nv.constant0.triton_poi_fused__native_batch_norm_legit_no_training_add_convolution_relu_threshold_backward_17 --------------------------
	.section	.nv.constant0.triton_poi_fused__native_batch_norm_legit_no_training_add_convolution_relu_threshold_backward_17,"a",@progbits
	.sectionflags	@""
	.align	4
.nv.constant0.triton_poi_fused__native_batch_norm_legit_no_training_add_convolution_relu_threshold_backward_17:
	.zero		604
